//
// Generated by NVIDIA NVVM Compiler
//
// Compiler Build ID: CL-36424714
// Cuda compilation tools, release 13.0, V13.0.88
// Based on NVVM 20.0.0
//

.version 9.0
.target sm_100
.address_size 64

	// .globl	_Z12mat_multiplyPiS_S_i

.visible .entry _Z12mat_multiplyPiS_S_i(
	.param .u64 .ptr .align 1 _Z12mat_multiplyPiS_S_i_param_0,
	.param .u64 .ptr .align 1 _Z12mat_multiplyPiS_S_i_param_1,
	.param .u64 .ptr .align 1 _Z12mat_multiplyPiS_S_i_param_2,
	.param .u32 _Z12mat_multiplyPiS_S_i_param_3
)
{
	.reg .pred 	%p<10>;
	.reg .b32 	%r<105>;
	.reg .b64 	%rd<67>;

	ld.param.u64 	%rd14, [_Z12mat_multiplyPiS_S_i_param_0];
	ld.param.u64 	%rd15, [_Z12mat_multiplyPiS_S_i_param_1];
	ld.param.u32 	%r30, [_Z12mat_multiplyPiS_S_i_param_3];
	cvta.to.global.u64 	%rd1, %rd15;
	cvta.to.global.u64 	%rd2, %rd14;
	mov.u32 	%r31, %ntid.x;
	mov.u32 	%r32, %ctaid.x;
	mov.u32 	%r33, %tid.x;
	mad.lo.s32 	%r1, %r31, %r32, %r33;
	mov.u32 	%r34, %ntid.y;
	mov.u32 	%r35, %ctaid.y;
	mov.u32 	%r36, %tid.y;
	mad.lo.s32 	%r2, %r34, %r35, %r36;
	max.s32 	%r37, %r2, %r1;
	setp.ge.s32 	%p1, %r37, %r30;
	@%p1 bra 	$L__BB0_13;
	mul.lo.s32 	%r3, %r30, %r2;
	and.b32  	%r4, %r30, 7;
	setp.lt.u32 	%p2, %r30, 8;
	mov.b32 	%r104, 0;
	mov.u32 	%r100, %r104;
	@%p2 bra 	$L__BB0_4;
	and.b32  	%r100, %r30, 2147483640;
	neg.s32 	%r93, %r100;
	mul.wide.s32 	%rd16, %r30, 4;
	add.s64 	%rd3, %rd1, %rd16;
	shl.b32 	%r7, %r30, 3;
	mul.wide.s32 	%rd17, %r30, 8;
	add.s64 	%rd4, %rd1, %rd17;
	mul.wide.s32 	%rd18, %r30, 12;
	add.s64 	%rd5, %rd1, %rd18;
	mul.wide.s32 	%rd19, %r30, 16;
	add.s64 	%rd6, %rd1, %rd19;
	mul.wide.s32 	%rd20, %r30, 20;
	add.s64 	%rd7, %rd1, %rd20;
	mul.wide.s32 	%rd21, %r30, 24;
	add.s64 	%rd8, %rd1, %rd21;
	mul.wide.s32 	%rd22, %r30, 28;
	add.s64 	%rd9, %rd1, %rd22;
	mul.wide.u32 	%rd23, %r3, 4;
	add.s64 	%rd24, %rd23, %rd2;
	add.s64 	%rd66, %rd24, 16;
	mov.b32 	%r104, 0;
	mov.u32 	%r92, %r1;
$L__BB0_3:
	.pragma "nounroll";
	mul.wide.s32 	%rd25, %r92, 4;
	add.s64 	%rd26, %rd3, %rd25;
	add.s64 	%rd27, %rd4, %rd25;
	add.s64 	%rd28, %rd5, %rd25;
	add.s64 	%rd29, %rd6, %rd25;
	add.s64 	%rd30, %rd7, %rd25;
	add.s64 	%rd31, %rd8, %rd25;
	add.s64 	%rd32, %rd9, %rd25;
	add.s64 	%rd33, %rd1, %rd25;
	ld.global.u32 	%r41, [%rd66+-16];
	ld.global.u32 	%r42, [%rd33];
	mad.lo.s32 	%r43, %r42, %r41, %r104;
	ld.global.u32 	%r44, [%rd66+-12];
	ld.global.u32 	%r45, [%rd26];
	mad.lo.s32 	%r46, %r45, %r44, %r43;
	ld.global.u32 	%r47, [%rd66+-8];
	ld.global.u32 	%r48, [%rd27];
	mad.lo.s32 	%r49, %r48, %r47, %r46;
	ld.global.u32 	%r50, [%rd66+-4];
	ld.global.u32 	%r51, [%rd28];
	mad.lo.s32 	%r52, %r51, %r50, %r49;
	ld.global.u32 	%r53, [%rd66];
	ld.global.u32 	%r54, [%rd29];
	mad.lo.s32 	%r55, %r54, %r53, %r52;
	ld.global.u32 	%r56, [%rd66+4];
	ld.global.u32 	%r57, [%rd30];
	mad.lo.s32 	%r58, %r57, %r56, %r55;
	ld.global.u32 	%r59, [%rd66+8];
	ld.global.u32 	%r60, [%rd31];
	mad.lo.s32 	%r61, %r60, %r59, %r58;
	ld.global.u32 	%r62, [%rd66+12];
	ld.global.u32 	%r63, [%rd32];
	mad.lo.s32 	%r104, %r63, %r62, %r61;
	add.s32 	%r93, %r93, 8;
	add.s32 	%r92, %r92, %r7;
	add.s64 	%rd66, %rd66, 32;
	setp.ne.s32 	%p3, %r93, 0;
	@%p3 bra 	$L__BB0_3;
$L__BB0_4:
	setp.eq.s32 	%p4, %r4, 0;
	@%p4 bra 	$L__BB0_12;
	and.b32  	%r17, %r30, 3;
	setp.lt.u32 	%p5, %r4, 4;
	@%p5 bra 	$L__BB0_7;
	add.s32 	%r65, %r100, %r3;
	mul.wide.u32 	%rd34, %r65, 4;
	add.s64 	%rd35, %rd2, %rd34;
	ld.global.u32 	%r66, [%rd35];
	mad.lo.s32 	%r67, %r100, %r30, %r1;
	mul.wide.s32 	%rd36, %r67, 4;
	add.s64 	%rd37, %rd1, %rd36;
	ld.global.u32 	%r68, [%rd37];
	mad.lo.s32 	%r69, %r68, %r66, %r104;
	cvt.u64.u32 	%rd38, %r3;
	cvt.u64.u32 	%rd39, %r100;
	add.s64 	%rd40, %rd39, %rd38;
	shl.b64 	%rd41, %rd40, 2;
	add.s64 	%rd42, %rd2, %rd41;
	ld.global.u32 	%r70, [%rd42+4];
	mul.wide.s32 	%rd43, %r30, 4;
	add.s64 	%rd44, %rd37, %rd43;
	ld.global.u32 	%r71, [%rd44];
	mad.lo.s32 	%r72, %r71, %r70, %r69;
	ld.global.u32 	%r73, [%rd42+8];
	add.s64 	%rd45, %rd44, %rd43;
	ld.global.u32 	%r74, [%rd45];
	mad.lo.s32 	%r75, %r74, %r73, %r72;
	ld.global.u32 	%r76, [%rd42+12];
	add.s64 	%rd46, %rd45, %rd43;
	ld.global.u32 	%r77, [%rd46];
	mad.lo.s32 	%r104, %r77, %r76, %r75;
	add.s32 	%r100, %r100, 4;
$L__BB0_7:
	setp.eq.s32 	%p6, %r17, 0;
	@%p6 bra 	$L__BB0_12;
	setp.eq.s32 	%p7, %r17, 1;
	@%p7 bra 	$L__BB0_10;
	add.s32 	%r79, %r100, %r3;
	mul.wide.u32 	%rd47, %r79, 4;
	add.s64 	%rd48, %rd2, %rd47;
	ld.global.u32 	%r80, [%rd48];
	mad.lo.s32 	%r81, %r100, %r30, %r1;
	mul.wide.s32 	%rd49, %r81, 4;
	add.s64 	%rd50, %rd1, %rd49;
	ld.global.u32 	%r82, [%rd50];
	mad.lo.s32 	%r83, %r82, %r80, %r104;
	cvt.u64.u32 	%rd51, %r3;
	cvt.u64.u32 	%rd52, %r100;
	add.s64 	%rd53, %rd52, %rd51;
	shl.b64 	%rd54, %rd53, 2;
	add.s64 	%rd55, %rd2, %rd54;
	ld.global.u32 	%r84, [%rd55+4];
	mul.wide.s32 	%rd56, %r30, 4;
	add.s64 	%rd57, %rd50, %rd56;
	ld.global.u32 	%r85, [%rd57];
	mad.lo.s32 	%r104, %r85, %r84, %r83;
	add.s32 	%r100, %r100, 2;
$L__BB0_10:
	and.b32  	%r86, %r30, 1;
	setp.eq.b32 	%p8, %r86, 1;
	not.pred 	%p9, %p8;
	@%p9 bra 	$L__BB0_12;
	add.s32 	%r87, %r100, %r3;
	mul.wide.u32 	%rd58, %r87, 4;
	add.s64 	%rd59, %rd2, %rd58;
	ld.global.u32 	%r88, [%rd59];
	mad.lo.s32 	%r89, %r100, %r30, %r1;
	mul.wide.s32 	%rd60, %r89, 4;
	add.s64 	%rd61, %rd1, %rd60;
	ld.global.u32 	%r90, [%rd61];
	mad.lo.s32 	%r104, %r90, %r88, %r104;
$L__BB0_12:
	ld.param.u64 	%rd65, [_Z12mat_multiplyPiS_S_i_param_2];
	add.s32 	%r91, %r3, %r1;
	cvta.to.global.u64 	%rd62, %rd65;
	mul.wide.s32 	%rd63, %r91, 4;
	add.s64 	%rd64, %rd62, %rd63;
	st.global.u32 	[%rd64], %r104;
$L__BB0_13:
	ret;

}


// ===== COMPILED SASS (sm_100) =====

	.target	sm_100

	.elftype	@"ET_EXEC"


//--------------------- .note.nv.tkinfo           --------------------------
	.section	.note.nv.tkinfo,"",@"SHT_NOTE"
	.sectionflags	@"SHF_NOTE_NV_TKINFO"
	.tkinfo
        /*0018*/ 	.word	0x00000002
        /*0030*/ 	.string	""
        /*0030*/ 	.string	"ptxas"
        /*0030*/ 	.string	"Cuda compilation tools, release 13.0, V13.0.88"
        /*0030*/ 	.string	"Build cuda_13.0.r13.0/compiler.36424714_0"
        /*0030*/ 	.string	"-arch sm_100 -m 64 "



//--------------------- .note.nv.cuinfo           --------------------------
	.section	.note.nv.cuinfo,"",@"SHT_NOTE"
	.sectionflags	@"SHF_NOTE_NV_CUINFO"
        /*0018*/ 	.short	0x0002
        /*001a*/ 	.short	0x0064
        /*001c*/ 	.short	0x0082
	.zero		2


//--------------------- .nv.info                  --------------------------
	.section	.nv.info,"",@"SHT_CUDA_INFO"
	.align	4


	//----- nvinfo : EIATTR_REGCOUNT
	.align		4
        /*0000*/ 	.byte	0x04, 0x2f
        /*0002*/ 	.short	(.L_1 - .L_0)
	.align		4
.L_0:
        /*0004*/ 	.word	index@(_Z12mat_multiplyPiS_S_i)
        /*0008*/ 	.word	0x0000001e


	//----- nvinfo : EIATTR_FRAME_SIZE
	.align		4
.L_1:
        /*000c*/ 	.byte	0x04, 0x11
        /*000e*/ 	.short	(.L_3 - .L_2)
	.align		4
.L_2:
        /*0010*/ 	.word	index@(_Z12mat_multiplyPiS_S_i)
        /*0014*/ 	.word	0x00000000


	//----- nvinfo : EIATTR_MIN_STACK_SIZE
	.align		4
.L_3:
        /*0018*/ 	.byte	0x04, 0x12
        /*001a*/ 	.short	(.L_5 - .L_4)
	.align		4
.L_4:
        /*001c*/ 	.word	index@(_Z12mat_multiplyPiS_S_i)
        /*0020*/ 	.word	0x00000000
.L_5:


//--------------------- .nv.compat                --------------------------
	.section	.nv.compat,"",@"SHT_CUDA_COMPAT_INFO"
	.align	4
        /*0000*/ 	.byte	0x02, 0x09, 0x00, 0x00, 0x02, 0x02, 0x01, 0x00, 0x02, 0x05, 0x05, 0x00, 0x03, 0x07, 0x01, 0x01
        /*0010*/ 	.byte	0x02, 0x03, 0x00, 0x00, 0x02, 0x06, 0x01, 0x00, 0x04, 0x0b, 0x08, 0x00, 0x09, 0x00, 0x00, 0x00
        /*0020*/ 	.byte	0x00, 0x00, 0x00, 0x00


//--------------------- .nv.info._Z12mat_multiplyPiS_S_i --------------------------
	.section	.nv.info._Z12mat_multiplyPiS_S_i,"",@"SHT_CUDA_INFO"
	.sectionflags	@""
	.align	4


	//----- nvinfo : EIATTR_CUDA_API_VERSION
	.align		4
        /*0000*/ 	.byte	0x04, 0x37
        /*0002*/ 	.short	(.L_7 - .L_6)
.L_6:
        /*0004*/ 	.word	0x00000082


	//----- nvinfo : EIATTR_KPARAM_INFO
	.align		4
.L_7:
        /*0008*/ 	.byte	0x04, 0x17
        /*000a*/ 	.short	(.L_9 - .L_8)
.L_8:
        /*000c*/ 	.word	0x00000000
        /*0010*/ 	.short	0x0003
        /*0012*/ 	.short	0x0018
        /*0014*/ 	.byte	0x00, 0xf0, 0x11, 0x00


	//----- nvinfo : EIATTR_KPARAM_INFO
	.align		4
.L_9:
        /*0018*/ 	.byte	0x04, 0x17
        /*001a*/ 	.short	(.L_11 - .L_10)
.L_10:
        /*001c*/ 	.word	0x00000000
        /*0020*/ 	.short	0x0002
        /*0022*/ 	.short	0x0010
        /*0024*/ 	.byte	0x00, 0xf5, 0x21, 0x00


	//----- nvinfo : EIATTR_KPARAM_INFO
	.align		4
.L_11:
        /*0028*/ 	.byte	0x04, 0x17
        /*002a*/ 	.short	(.L_13 - .L_12)
.L_12:
        /*002c*/ 	.word	0x00000000
        /*0030*/ 	.short	0x0001
        /*0032*/ 	.short	0x0008
        /*0034*/ 	.byte	0x00, 0xf5, 0x21, 0x00


	//----- nvinfo : EIATTR_KPARAM_INFO
	.align		4
.L_13:
        /*0038*/ 	.byte	0x04, 0x17
        /*003a*/ 	.short	(.L_15 - .L_14)
.L_14:
        /*003c*/ 	.word	0x00000000
        /*0040*/ 	.short	0x0000
        /*0042*/ 	.short	0x0000
        /*0044*/ 	.byte	0x00, 0xf5, 0x21, 0x00


	//----- nvinfo : EIATTR_SPARSE_MMA_MASK
	.align		4
.L_15:
        /*0048*/ 	.byte	0x03, 0x50
        /*004a*/ 	.short	0x0000


	//----- nvinfo : EIATTR_MAXREG_COUNT
	.align		4
        /*004c*/ 	.byte	0x03, 0x1b
        /*004e*/ 	.short	0x00ff


	//----- nvinfo : EIATTR_MERCURY_ISA_VERSION
	.align		4
        /*0050*/ 	.byte	0x03, 0x5f
        /*0052*/ 	.short	0x0101


	//----- nvinfo : EIATTR_VRC_CTA_INIT_COUNT
	.align		4
        /*0054*/ 	.byte	0x02, 0x4a
	.zero		1
	.zero		1


	//----- nvinfo : EIATTR_EXIT_INSTR_OFFSETS
	.align		4
        /*0058*/ 	.byte	0x04, 0x1c
        /*005a*/ 	.short	(.L_17 - .L_16)


	//   ....[0]....
.L_16:
        /*005c*/ 	.word	0x000000c0


	//   ....[1]....
        /*0060*/ 	.word	0x00000a90


	//----- nvinfo : EIATTR_CBANK_PARAM_SIZE
	.align		4
.L_17:
        /*0064*/ 	.byte	0x03, 0x19
        /*0066*/ 	.short	0x001c


	//----- nvinfo : EIATTR_PARAM_CBANK
	.align		4
        /*0068*/ 	.byte	0x04, 0x0a
        /*006a*/ 	.short	(.L_19 - .L_18)
	.align		4
.L_18:
        /*006c*/ 	.word	index@(.nv.constant0._Z12mat_multiplyPiS_S_i)
        /*0070*/ 	.short	0x0380
        /*0072*/ 	.short	0x001c


	//----- nvinfo : EIATTR_SW_WAR
	.align		4
.L_19:
        /*0074*/ 	.byte	0x04, 0x36
        /*0076*/ 	.short	(.L_21 - .L_20)
.L_20:
        /*0078*/ 	.word	0x00000008
.L_21:


//--------------------- .nv.callgraph             --------------------------
	.section	.nv.callgraph,"",@"SHT_CUDA_CALLGRAPH"
	.align	4
	.sectionentsize	8
	.align		4
        /*0000*/ 	.word	0x00000000
	.align		4
        /*0004*/ 	.word	0xffffffff
	.align		4
        /*0008*/ 	.word	0x00000000
	.align		4
        /*000c*/ 	.word	0xfffffffe
	.align		4
        /*0010*/ 	.word	0x00000000
	.align		4
        /*0014*/ 	.word	0xfffffffd
	.align		4
        /*0018*/ 	.word	0x00000000
	.align		4
        /*001c*/ 	.word	0xfffffffc


//--------------------- .text._Z12mat_multiplyPiS_S_i --------------------------
	.section	.text._Z12mat_multiplyPiS_S_i,"ax",@progbits
	.align	128
        .global         _Z12mat_multiplyPiS_S_i
        .type           _Z12mat_multiplyPiS_S_i,@function
        .size           _Z12mat_multiplyPiS_S_i,(.L_x_5 - _Z12mat_multiplyPiS_S_i)
        .other          _Z12mat_multiplyPiS_S_i,@"STO_CUDA_ENTRY STV_DEFAULT"
_Z12mat_multiplyPiS_S_i:
.text._Z12mat_multiplyPiS_S_i:
[----:B------:R-:W-:Y:S01]  /*0000*/  LDC R1, c[0x0][0x37c] ;  /* 0x0000df00ff017b82 */ /* 0x000fe20000000800 */
[----:B------:R-:W0:Y:S01]  /*0010*/  S2R R0, SR_CTAID.X ;  /* 0x0000000000007919 */ /* 0x000e220000002500 */
[----:B------:R-:W0:Y:S01]  /*0020*/  LDCU UR4, c[0x0][0x360] ;  /* 0x00006c00ff0477ac */ /* 0x000e220008000800 */
[----:B------:R-:W0:Y:S01]  /*0030*/  S2R R3, SR_TID.X ;  /* 0x0000000000037919 */ /* 0x000e220000002100 */
[----:B------:R-:W1:Y:S01]  /*0040*/  LDCU UR5, c[0x0][0x364] ;  /* 0x00006c80ff0577ac */ /* 0x000e620008000800 */
[----:B------:R-:W1:Y:S01]  /*0050*/  S2R R13, SR_CTAID.Y ;  /* 0x00000000000d7919 */ /* 0x000e620000002600 */
[----:B------:R-:W2:Y:S01]  /*0060*/  LDCU UR20, c[0x0][0x398] ;  /* 0x00007300ff1477ac */ /* 0x000ea20008000800 */
[----:B------:R-:W1:Y:S01]  /*0070*/  S2R R2, SR_TID.Y ;  /* 0x0000000000027919 */ /* 0x000e620000002200 */
[----:B0-----:R-:W-:Y:S02]  /*0080*/  IMAD R0, R0, UR4, R3 ;  /* 0x0000000400007c24 */ /* 0x001fe4000f8e0203 */
[----:B-1----:R-:W-:-:S05]  /*0090*/  IMAD R13, R13, UR5, R2 ;  /* 0x000000050d0d7c24 */ /* 0x002fca000f8e0202 */
[----:B------:R-:W-:-:S04]  /*00a0*/  VIMNMX R2, PT, PT, R0, R13, !PT ;  /* 0x0000000d00027248 */ /* 0x000fc80007fe0100 */
[----:B--2---:R-:W-:-:S13]  /*00b0*/  ISETP.GE.AND P0, PT, R2, UR20, PT ;  /* 0x0000001402007c0c */ /* 0x004fda000bf06270 */
[----:B------:R-:W-:Y:S05]  /*00c0*/  @P0 EXIT ;  /* 0x000000000000094d */ /* 0x000fea0003800000 */
[----:B------:R-:W-:Y:S01]  /*00d0*/  UISETP.GE.U32.AND UP0, UPT, UR20, 0x8, UPT ;  /* 0x000000081400788c */ /* 0x000fe2000bf06070 */
[----:B------:R-:W-:Y:S02]  /*00e0*/  HFMA2 R12, -RZ, RZ, 0, 0 ;  /* 0x00000000ff0c7431 */ /* 0x000fe400000001ff */
[----:B------:R-:W-:Y:S01]  /*00f0*/  IMAD R13, R13, UR20, RZ ;  /* 0x000000140d0d7c24 */ /* 0x000fe2000f8e02ff */
[----:B------:R-:W-:Y:S01]  /*0100*/  UMOV UR4, URZ ;  /* 0x000000ff00047c82 */ /* 0x000fe20008000000 */
[----:B------:R-:W0:Y:S04]  /*0110*/  LDCU.64 UR18, c[0x0][0x358] ;  /* 0x00006b00ff1277ac */ /* 0x000e280008000a00 */
[----:B------:R-:W-:Y:S05]  /*0120*/  BRA.U !UP0, `(.L_x_0) ;  /* 0x0000000508047547 */ /* 0x000fea000b800000 */
[----:B------:R-:W1:Y:S01]  /*0130*/  LDCU.128 UR24, c[0x0][0x380] ;  /* 0x00007000ff1877ac */ /* 0x000e620008000c00 */
[----:B------:R-:W-:Y:S02]  /*0140*/  MOV R12, RZ ;  /* 0x000000ff000c7202 */ /* 0x000fe40000000f00 */
[----:B------:R-:W-:Y:S01]  /*0150*/  MOV R14, R0 ;  /* 0x00000000000e7202 */ /* 0x000fe20000000f00 */
[----:B------:R-:W-:-:S04]  /*0160*/  ULOP3.LUT UR4, UR20, 0x7ffffff8, URZ, 0xc0, !UPT ;  /* 0x7ffffff814047892 */ /* 0x000fc8000f8ec0ff */
[----:B------:R-:W-:Y:S01]  /*0170*/  UIADD3 UR5, UPT, UPT, -UR4, URZ, URZ ;  /* 0x000000ff04057290 */ /* 0x000fe2000fffe1ff */
[----:B-1----:R-:W-:Y:S01]  /*0180*/  MOV R2, UR24 ;  /* 0x0000001800027c02 */ /* 0x002fe20008000f00 */
[----:B------:R-:W-:Y:S01]  /*0190*/  UIMAD.WIDE UR6, UR20, 0x8, UR26 ;  /* 0x00000008140678a5 */ /* 0x000fe2000f8e021a */
[----:B------:R-:W-:Y:S01]  /*01a0*/  MOV R3, UR25 ;  /* 0x0000001900037c02 */ /* 0x000fe20008000f00 */
[----:B------:R-:W-:Y:S02]  /*01b0*/  UIMAD.WIDE UR8, UR20, 0xc, UR26 ;  /* 0x0000000c140878a5 */ /* 0x000fe4000f8e021a */
[----:B------:R-:W-:Y:S01]  /*01c0*/  UIMAD.WIDE UR10, UR20, 0x10, UR26 ;  /* 0x00000010140a78a5 */ /* 0x000fe2000f8e021a */
[----:B------:R-:W-:Y:S01]  /*01d0*/  IMAD.WIDE.U32 R2, R13, 0x4, R2 ;  /* 0x000000040d027825 */ /* 0x000fe200078e0002 */
[----:B------:R-:W-:Y:S02]  /*01e0*/  UIMAD.WIDE UR12, UR20, 0x14, UR26 ;  /* 0x00000014140c78a5 */ /* 0x000fe4000f8e021a */
[----:B------:R-:W-:Y:S01]  /*01f0*/  UIMAD.WIDE UR14, UR20, 0x18, UR26 ;  /* 0x00000018140e78a5 */ /* 0x000fe2000f8e021a */
[----:B------:R-:W-:Y:S01]  /*0200*/  IADD3 R2, P0, PT, R2, 0x10, RZ ;  /* 0x0000001002027810 */ /* 0x000fe20007f1e0ff */
[----:B------:R-:W-:-:S03]  /*0210*/  UIMAD.WIDE UR16, UR20, 0x1c, UR26 ;  /* 0x0000001c141078a5 */ /* 0x000fc6000f8e021a */
[----:B------:R-:W-:-:S09]  /*0220*/  IADD3.X R3, PT, PT, RZ, R3, RZ, P0, !PT ;  /* 0x00000003ff037210 */ /* 0x000fd200007fe4ff */
.L_x_1:
[----:B------:R-:W-:Y:S01]  /*0230*/  UIMAD.WIDE UR22, UR20, 0x4, UR26 ;  /* 0x00000004141678a5 */ /* 0x000fe2000f8e021a */
[----:B------:R-:W-:Y:S02]  /*0240*/  IMAD.MOV.U32 R23, RZ, RZ, 0x4 ;  /* 0x00000004ff177424 */ /* 0x000fe400078e00ff */
[----:B------:R-:W-:Y:S01]  /*0250*/  HFMA2 R11, -RZ, RZ, 0, 2.384185791015625e-07 ;  /* 0x00000004ff0b7431 */ /* 0x000fe200000001ff */
[----:B------:R-:W-:Y:S01]  /*0260*/  MOV R25, 0x4 ;  /* 0x0000000400197802 */ /* 0x000fe20000000f00 */
[----:B0-----:R-:W2:Y:S01]  /*0270*/  LDG.E R21, desc[UR18][R2.64+-0x10] ;  /* 0xfffff01202157981 */ /* 0x001ea2000c1e1900 */
[C---:B------:R-:W-:Y:S01]  /*0280*/  IMAD.WIDE R22, R14.reuse, R23, UR26 ;  /* 0x0000001a0e167e25 */ /* 0x040fe2000f8e0217 */
[----:B------:R-:W-:Y:S02]  /*0290*/  MOV R8, UR22 ;  /* 0x0000001600087c02 */ /* 0x000fe40008000f00 */
[----:B------:R-:W-:Y:S01]  /*02a0*/  MOV R9, UR23 ;  /* 0x0000001700097c02 */ /* 0x000fe20008000f00 */
[----:B------:R-:W3:Y:S02]  /*02b0*/  LDG.E R19, desc[UR18][R2.64+-0xc] ;  /* 0xfffff41202137981 */ /* 0x000ee4000c1e1900 */
[----:B------:R-:W-:-:S02]  /*02c0*/  IMAD.WIDE R8, R14, 0x4, R8 ;  /* 0x000000040e087825 */ /* 0x000fc400078e0208 */
[----:B------:R-:W2:Y:S01]  /*02d0*/  LDG.E R22, desc[UR18][R22.64] ;  /* 0x0000001216167981 */ /* 0x000ea2000c1e1900 */
[----:B------:R-:W-:Y:S01]  /*02e0*/  MOV R5, 0x4 ;  /* 0x0000000400057802 */ /* 0x000fe20000000f00 */
[C---:B------:R-:W-:Y:S02]  /*02f0*/  IMAD.WIDE R24, R14.reuse, R25, UR6 ;  /* 0x000000060e187e25 */ /* 0x040fe4000f8e0219 */
[----:B------:R0:W3:Y:S02]  /*0300*/  LDG.E R20, desc[UR18][R8.64] ;  /* 0x0000001208147981 */ /* 0x0000e4000c1e1900 */
[----:B------:R-:W-:Y:S02]  /*0310*/  IMAD.WIDE R10, R14, R11, UR8 ;  /* 0x000000080e0a7e25 */ /* 0x000fe4000f8e020b */
[----:B------:R-:W4:Y:S04]  /*0320*/  LDG.E R18, desc[UR18][R24.64] ;  /* 0x0000001218127981 */ /* 0x000f28000c1e1900 */
[----:B------:R-:W4:Y:S01]  /*0330*/  LDG.E R17, desc[UR18][R2.64+-0x8] ;  /* 0xfffff81202117981 */ /* 0x000f22000c1e1900 */
[----:B0-----:R-:W-:-:S02]  /*0340*/  HFMA2 R9, -RZ, RZ, 0, 2.384185791015625e-07 ;  /* 0x00000004ff097431 */ /* 0x001fc400000001ff */
[----:B------:R-:W-:Y:S01]  /*0350*/  IMAD.MOV.U32 R7, RZ, RZ, 0x4 ;  /* 0x00000004ff077424 */ /* 0x000fe200078e00ff */
[----:B------:R0:W5:Y:S01]  /*0360*/  LDG.E R16, desc[UR18][R10.64] ;  /* 0x000000120a107981 */ /* 0x000162000c1e1900 */
[----:B------:R-:W-:-:S03]  /*0370*/  IMAD.WIDE R4, R14, R5, UR10 ;  /* 0x0000000a0e047e25 */ /* 0x000fc6000f8e0205 */
[----:B------:R-:W5:Y:S01]  /*0380*/  LDG.E R15, desc[UR18][R2.64+-0x4] ;  /* 0xfffffc12020f7981 */ /* 0x000f62000c1e1900 */
[C---:B------:R-:W-:Y:S01]  /*0390*/  IMAD.WIDE R6, R14.reuse, R7, UR12 ;  /* 0x0000000c0e067e25 */ /* 0x040fe2000f8e0207 */
[----:B------:R-:W-:Y:S02]  /*03a0*/  MOV R27, 0x4 ;  /* 0x00000004001b7802 */ /* 0x000fe40000000f00 */
[----:B------:R1:W5:Y:S01]  /*03b0*/  LDG.E R4, desc[UR18][R4.64] ;  /* 0x0000001204047981 */ /* 0x000362000c1e1900 */
[----:B------:R-:W-:-:S03]  /*03c0*/  IMAD.WIDE R8, R14, R9, UR14 ;  /* 0x0000000e0e087e25 */ /* 0x000fc6000f8e0209 */
[----:B------:R-:W5:Y:S01]  /*03d0*/  LDG.E R23, desc[UR18][R2.64] ;  /* 0x0000001202177981 */ /* 0x000f62000c1e1900 */
[----:B0-----:R-:W-:-:S03]  /*03e0*/  IMAD.WIDE R10, R14, R27, UR16 ;  /* 0x000000100e0a7e25 */ /* 0x001fc6000f8e021b */
[----:B------:R-:W5:Y:S04]  /*03f0*/  LDG.E R7, desc[UR18][R6.64] ;  /* 0x0000001206077981 */ /* 0x000f68000c1e1900 */
[----:B------:R-:W5:Y:S04]  /*0400*/  LDG.E R24, desc[UR18][R2.64+0x4] ;  /* 0x0000041202187981 */ /* 0x000f68000c1e1900 */
[----:B------:R-:W5:Y:S04]  /*0410*/  LDG.E R8, desc[UR18][R8.64] ;  /* 0x0000001208087981 */ /* 0x000f68000c1e1900 */
[----:B------:R-:W5:Y:S04]  /*0420*/  LDG.E R25, desc[UR18][R2.64+0x8] ;  /* 0x0000081202197981 */ /* 0x000f68000c1e1900 */
[----:B------:R-:W5:Y:S04]  /*0430*/  LDG.E R10, desc[UR18][R10.64] ;  /* 0x000000120a0a7981 */ /* 0x000f68000c1e1900 */
[----:B------:R0:W5:Y:S01]  /*0440*/  LDG.E R27, desc[UR18][R2.64+0xc] ;  /* 0x00000c12021b7981 */ /* 0x000162000c1e1900 */
[----:B------:R-:W-:-:S04]  /*0450*/  UIADD3 UR5, UPT, UPT, UR5, 0x8, URZ ;  /* 0x0000000805057890 */ /* 0x000fc8000fffe0ff */
[----:B------:R-:W-:Y:S01]  /*0460*/  UISETP.NE.AND UP0, UPT, UR5, URZ, UPT ;  /* 0x000000ff0500728c */ /* 0x000fe2000bf05270 */
[----:B-1----:R-:W-:Y:S02]  /*0470*/  MOV R5, UR20 ;  /* 0x0000001400057c02 */ /* 0x002fe40008000f00 */
[----:B0-----:R-:W-:Y:S02]  /*0480*/  IADD3 R2, P0, PT, R2, 0x20, RZ ;  /* 0x0000002002027810 */ /* 0x001fe40007f1e0ff */
[----:B------:R-:W-:Y:S02]  /*0490*/  LEA R14, R5, R14, 0x3 ;  /* 0x0000000e050e7211 */ /* 0x000fe400078e18ff */
[----:B------:R-:W-:Y:S01]  /*04a0*/  IADD3.X R3, PT, PT, RZ, R3, RZ, P0, !PT ;  /* 0x00000003ff037210 */ /* 0x000fe200007fe4ff */
[----:B--2---:R-:W-:-:S04]  /*04b0*/  IMAD R21, R21, R22, R12 ;  /* 0x0000001615157224 */ /* 0x004fc800078e020c */
[----:B---3--:R-:W-:-:S04]  /*04c0*/  IMAD R19, R19, R20, R21 ;  /* 0x0000001413137224 */ /* 0x008fc800078e0215 */
[----:B----4-:R-:W-:-:S04]  /*04d0*/  IMAD R17, R17, R18, R19 ;  /* 0x0000001211117224 */ /* 0x010fc800078e0213 */
[----:B-----5:R-:W-:-:S04]  /*04e0*/  IMAD R15, R15, R16, R17 ;  /* 0x000000100f0f7224 */ /* 0x020fc800078e0211 */
[----:B------:R-:W-:-:S04]  /*04f0*/  IMAD R4, R23, R4, R15 ;  /* 0x0000000417047224 */ /* 0x000fc800078e020f */
[----:B------:R-:W-:-:S04]  /*0500*/  IMAD R4, R24, R7, R4 ;  /* 0x0000000718047224 */ /* 0x000fc800078e0204 */
[----:B------:R-:W-:-:S04]  /*0510*/  IMAD R4, R25, R8, R4 ;  /* 0x0000000819047224 */ /* 0x000fc800078e0204 */
[----:B------:R-:W-:Y:S01]  /*0520*/  IMAD R12, R27, R10, R4 ;  /* 0x0000000a1b0c7224 */ /* 0x000fe200078e0204 */
[----:B------:R-:W-:Y:S06]  /*0530*/  BRA.U UP0, `(.L_x_1) ;  /* 0xfffffffd003c7547 */ /* 0x000fec000b83ffff */
.L_x_0:
[----:B------:R-:W-:-:S04]  /*0540*/  ULOP3.LUT UR6, UR20, 0x7, URZ, 0xc0, !UPT ;  /* 0x0000000714067892 */ /* 0x000fc8000f8ec0ff */
[----:B------:R-:W-:-:S09]  /*0550*/  UISETP.NE.AND UP0, UPT, UR6, URZ, UPT ;  /* 0x000000ff0600728c */ /* 0x000fd2000bf05270 */
[----:B------:R-:W-:Y:S05]  /*0560*/  BRA.U !UP0, `(.L_x_2) ;  /* 0x0000000508387547 */ /* 0x000fea000b800000 */
[----:B------:R-:W-:Y:S02]  /*0570*/  UISETP.GE.U32.AND UP0, UPT, UR6, 0x4, UPT ;  /* 0x000000040600788c */ /* 0x000fe4000bf06070 */
[----:B------:R-:W-:-:S04]  /*0580*/  ULOP3.LUT UR5, UR20, 0x3, URZ, 0xc0, !UPT ;  /* 0x0000000314057892 */ /* 0x000fc8000f8ec0ff */
[----:B------:R-:W-:-:S03]  /*0590*/  UISETP.NE.AND UP1, UPT, UR5, URZ, UPT ;  /* 0x000000ff0500728c */ /* 0x000fc6000bf25270 */
[----:B------:R-:W-:Y:S08]  /*05a0*/  BRA.U !UP0, `(.L_x_3) ;  /* 0x00000001087c7547 */ /* 0x000ff0000b800000 */
[----:B------:R-:W1:Y:S01]  /*05b0*/  LDC.64 R6, c[0x0][0x388] ;  /* 0x0000e200ff067b82 */ /* 0x000e620000000a00 */
[----:B------:R-:W2:Y:S01]  /*05c0*/  LDCU.64 UR6, c[0x0][0x380] ;  /* 0x00007000ff0677ac */ /* 0x000ea20008000a00 */
[----:B------:R-:W-:Y:S01]  /*05d0*/  IMAD.U32 R9, RZ, RZ, UR4 ;  /* 0x00000004ff097e24 */ /* 0x000fe2000f8e00ff */
[C---:B------:R-:W-:Y:S02]  /*05e0*/  IADD3 R3, PT, PT, R13.reuse, UR4, RZ ;  /* 0x000000040d037c10 */ /* 0x040fe4000fffe0ff */
[----:B------:R-:W-:Y:S01]  /*05f0*/  IADD3 R10, P0, PT, R13, UR4, RZ ;  /* 0x000000040d0a7c10 */ /* 0x000fe2000ff1e0ff */
[----:B------:R-:W-:Y:S01]  /*0600*/  IMAD R9, R9, UR20, R0 ;  /* 0x0000001409097c24 */ /* 0x000fe2000f8e0200 */
[----:B------:R-:W-:Y:S01]  /*0610*/  MOV R11, UR20 ;  /* 0x00000014000b7c02 */ /* 0x000fe20008000f00 */
[----:B------:R-:W3:Y:S01]  /*0620*/  LDC.64 R4, c[0x0][0x380] ;  /* 0x0000e000ff047b82 */ /* 0x000ee20000000a00 */
[----:B------:R-:W-:Y:S01]  /*0630*/  MOV R15, UR20 ;  /* 0x00000014000f7c02 */ /* 0x000fe20008000f00 */
[----:B-1----:R-:W-:Y:S01]  /*0640*/  IMAD.WIDE R6, R9, 0x4, R6 ;  /* 0x0000000409067825 */ /* 0x002fe200078e0206 */
[----:B------:R-:W-:-:S05]  /*0650*/  MOV R9, UR20 ;  /* 0x0000001400097c02 */ /* 0x000fca0008000f00 */
[----:B------:R-:W-:Y:S02]  /*0660*/  IMAD.WIDE R8, R9, 0x4, R6 ;  /* 0x0000000409087825 */ /* 0x000fe400078e0206 */
[----:B0-----:R-:W4:Y:S02]  /*0670*/  LDG.E R6, desc[UR18][R6.64] ;  /* 0x0000001206067981 */ /* 0x001f24000c1e1900 */
[----:B---3--:R-:W-:Y:S01]  /*0680*/  IMAD.WIDE.U32 R4, R3, 0x4, R4 ;  /* 0x0000000403047825 */ /* 0x008fe200078e0004 */
[----:B------:R-:W-:Y:S01]  /*0690*/  IADD3.X R3, PT, PT, RZ, RZ, RZ, P0, !PT ;  /* 0x000000ffff037210 */ /* 0x000fe200007fe4ff */
[----:B------:R-:W3:Y:S01]  /*06a0*/  LDG.E R17, desc[UR18][R8.64] ;  /* 0x0000001208117981 */ /* 0x000ee2000c1e1900 */
[----:B--2---:R-:W-:-:S03]  /*06b0*/  LEA R2, P0, R10, UR6, 0x2 ;  /* 0x000000060a027c11 */ /* 0x004fc6000f8010ff */
[----:B------:R-:W4:Y:S01]  /*06c0*/  LDG.E R5, desc[UR18][R4.64] ;  /* 0x0000001204057981 */ /* 0x000f22000c1e1900 */
[----:B------:R-:W-:Y:S01]  /*06d0*/  LEA.HI.X R3, R10, UR7, R3, 0x2, P0 ;  /* 0x000000070a037c11 */ /* 0x000fe200080f1403 */
[----:B------:R-:W-:-:S04]  /*06e0*/  IMAD.WIDE R10, R11, 0x4, R8 ;  /* 0x000000040b0a7825 */ /* 0x000fc800078e0208 */
[----:B------:R-:W3:Y:S01]  /*06f0*/  LDG.E R16, desc[UR18][R2.64+0x4] ;  /* 0x0000041202107981 */ /* 0x000ee2000c1e1900 */
[----:B------:R-:W-:-:S03]  /*0700*/  IMAD.WIDE R14, R15, 0x4, R10 ;  /* 0x000000040f0e7825 */ /* 0x000fc600078e020a */
[----:B------:R-:W2:Y:S04]  /*0710*/  LDG.E R19, desc[UR18][R10.64] ;  /* 0x000000120a137981 */ /* 0x000ea8000c1e1900 */
[----:B------:R-:W2:Y:S04]  /*0720*/  LDG.E R18, desc[UR18][R2.64+0x8] ;  /* 0x0000081202127981 */ /* 0x000ea8000c1e1900 */
[----:B------:R-:W5:Y:S04]  /*0730*/  LDG.E R20, desc[UR18][R2.64+0xc] ;  /* 0x00000c1202147981 */ /* 0x000f68000c1e1900 */
[----:B------:R-:W5:Y:S01]  /*0740*/  LDG.E R14, desc[UR18][R14.64] ;  /* 0x000000120e0e7981 */ /* 0x000f62000c1e1900 */
[----:B------:R-:W-:Y:S01]  /*0750*/  UIADD3 UR4, UPT, UPT, UR4, 0x4, URZ ;  /* 0x0000000404047890 */ /* 0x000fe2000fffe0ff */
[----:B----4-:R-:W-:-:S04]  /*0760*/  IMAD R5, R5, R6, R12 ;  /* 0x0000000605057224 */ /* 0x010fc800078e020c */
[----:B---3--:R-:W-:-:S04]  /*0770*/  IMAD R5, R16, R17, R5 ;  /* 0x0000001110057224 */ /* 0x008fc800078e0205 */
[----:B--2---:R-:W-:-:S04]  /*0780*/  IMAD R5, R18, R19, R5 ;  /* 0x0000001312057224 */ /* 0x004fc800078e0205 */
[----:B-----5:R-:W-:-:S07]  /*0790*/  IMAD R12, R20, R14, R5 ;  /* 0x0000000e140c7224 */ /* 0x020fce00078e0205 */
.L_x_3:
[----:B------:R-:W-:Y:S05]  /*07a0*/  BRA.U !UP1, `(.L_x_2) ;  /* 0x0000000109a87547 */ /* 0x000fea000b800000 */
[----:B------:R-:W-:Y:S01]  /*07b0*/  UISETP.NE.AND UP0, UPT, UR5, 0x1, UPT ;  /* 0x000000010500788c */ /* 0x000fe2000bf05270 */
[----:B------:R-:W-:Y:S01]  /*07c0*/  MOV R7, UR4 ;  /* 0x0000000400077c02 */ /* 0x000fe20008000f00 */
[----:B------:R-:W-:Y:S02]  /*07d0*/  ULOP3.LUT UR5, UR20, 0x1, URZ, 0xc0, !UPT ;  /* 0x0000000114057892 */ /* 0x000fe4000f8ec0ff */
[----:B------:R-:W-:Y:S02]  /*07e0*/  MOV R15, UR20 ;  /* 0x00000014000f7c02 */ /* 0x000fe40008000f00 */
[----:B------:R-:W-:Y:S01]  /*07f0*/  UISETP.NE.U32.AND UP1, UPT, UR5, 0x1, UPT ;  /* 0x000000010500788c */ /* 0x000fe2000bf25070 */
[----:B------:R-:W-:-:S04]  /*0800*/  PLOP3.LUT P1, PT, PT, PT, UP0, 0x80, 0x8 ;  /* 0x000000000008781c */ /* 0x000fc80003f2f008 */
[----:B------:R-:W1:Y:S01]  /*0810*/  @UP0 LDCU.128 UR8, c[0x0][0x380] ;  /* 0x00007000ff0807ac */ /* 0x000e620008000c00 */
[----:B------:R-:W-:Y:S01]  /*0820*/  PLOP3.LUT P0, PT, PT, PT, UP1, 0x80, 0x8 ;  /* 0x000000000008781c */ /* 0x000fe20003f0f018 */
[----:B------:R-:W2:Y:S04]  /*0830*/  @UP0 LDCU.64 UR6, c[0x0][0x380] ;  /* 0x00007000ff0607ac */ /* 0x000ea80008000a00 */
[----:B------:R-:W3:Y:S03]  /*0840*/  @!UP1 LDCU.128 UR12, c[0x0][0x380] ;  /* 0x00007000ff0c97ac */ /* 0x000ee60008000c00 */
[C---:B------:R-:W-:Y:S02]  /*0850*/  @P1 IADD3 R3, PT, PT, R13.reuse, UR4, RZ ;  /* 0x000000040d031c10 */ /* 0x040fe4000fffe0ff */
[----:B------:R-:W-:Y:S01]  /*0860*/  @P1 IADD3 R6, P2, PT, R13, UR4, RZ ;  /* 0x000000040d061c10 */ /* 0x000fe2000ff5e0ff */
[----:B------:R-:W-:Y:S01]  /*0870*/  @UP0 UIADD3 UR4, UPT, UPT, UR4, 0x2, URZ ;  /* 0x0000000204040890 */ /* 0x000fe2000fffe0ff */
[----:B-1----:R-:W-:Y:S01]  /*0880*/  MOV R11, UR9 ;  /* 0x00000009000b7c02 */ /* 0x002fe20008000f00 */
[----:B------:R-:W-:Y:S01]  /*0890*/  IMAD.U32 R10, RZ, RZ, UR8 ;  /* 0x00000008ff0a7e24 */ /* 0x000fe2000f8e00ff */
[----:B------:R-:W-:-:S02]  /*08a0*/  MOV R4, UR10 ;  /* 0x0000000a00047c02 */ /* 0x000fc40008000f00 */
[----:B------:R-:W-:Y:S01]  /*08b0*/  MOV R5, UR11 ;  /* 0x0000000b00057c02 */ /* 0x000fe20008000f00 */
[----:B------:R-:W-:-:S04]  /*08c0*/  @P1 IMAD.WIDE.U32 R10, R3, 0x4, R10 ;  /* 0x00000004030a1825 */ /* 0x000fc800078e000a */
[----:B------:R-:W-:Y:S01]  /*08d0*/  @P1 IMAD R3, R7, UR20, R0 ;  /* 0x0000001407031c24 */ /* 0x000fe2000f8e0200 */
[----:B------:R-:W-:Y:S01]  /*08e0*/  @P1 IADD3.X R7, PT, PT, RZ, RZ, RZ, P2, !PT ;  /* 0x000000ffff071210 */ /* 0x000fe200017fe4ff */
[----:B------:R-:W-:Y:S01]  /*08f0*/  IMAD.U32 R19, RZ, RZ, UR4 ;  /* 0x00000004ff137e24 */ /* 0x000fe2000f8e00ff */
[C---:B--2---:R-:W-:Y:S01]  /*0900*/  @P1 LEA R2, P2, R6.reuse, UR6, 0x2 ;  /* 0x0000000606021c11 */ /* 0x044fe2000f8410ff */
[----:B------:R-:W-:Y:S01]  /*0910*/  @P1 IMAD.WIDE R4, R3, 0x4, R4 ;  /* 0x0000000403041825 */ /* 0x000fe200078e0204 */
[----:B------:R-:W-:Y:S01]  /*0920*/  @!P0 IADD3 R17, PT, PT, R13, UR4, RZ ;  /* 0x000000040d118c10 */ /* 0x000fe2000fffe0ff */
[----:B0-----:R-:W2:Y:S01]  /*0930*/  @P1 LDG.E R11, desc[UR18][R10.64] ;  /* 0x000000120a0b1981 */ /* 0x001ea2000c1e1900 */
[----:B------:R-:W-:Y:S01]  /*0940*/  @P1 LEA.HI.X R3, R6, UR7, R7, 0x2, P2 ;  /* 0x0000000706031c11 */ /* 0x000fe200090f1407 */
[----:B------:R-:W-:Y:S01]  /*0950*/  @!P0 IMAD R19, R19, UR20, R0 ;  /* 0x0000001413138c24 */ /* 0x000fe2000f8e0200 */
[----:B---3--:R-:W-:Y:S01]  /*0960*/  MOV R6, UR12 ;  /* 0x0000000c00067c02 */ /* 0x008fe20008000f00 */
[----:B------:R-:W-:Y:S01]  /*0970*/  @P1 IMAD.WIDE R14, R15, 0x4, R4 ;  /* 0x000000040f0e1825 */ /* 0x000fe200078e0204 */
[----:B------:R-:W-:Y:S01]  /*0980*/  MOV R7, UR13 ;  /* 0x0000000d00077c02 */ /* 0x000fe20008000f00 */
[----:B------:R-:W2:Y:S01]  /*0990*/  @P1 LDG.E R4, desc[UR18][R4.64] ;  /* 0x0000001204041981 */ /* 0x000ea2000c1e1900 */
[----:B------:R-:W-:-:S02]  /*09a0*/  MOV R8, UR14 ;  /* 0x0000000e00087c02 */ /* 0x000fc40008000f00 */
[----:B------:R-:W-:Y:S01]  /*09b0*/  MOV R9, UR15 ;  /* 0x0000000f00097c02 */ /* 0x000fe20008000f00 */
[----:B------:R-:W-:Y:S01]  /*09c0*/  @!P0 IMAD.WIDE.U32 R6, R17, 0x4, R6 ;  /* 0x0000000411068825 */ /* 0x000fe200078e0006 */
[----:B------:R-:W3:Y:S03]  /*09d0*/  @P1 LDG.E R14, desc[UR18][R14.64] ;  /* 0x000000120e0e1981 */ /* 0x000ee6000c1e1900 */
[----:B------:R-:W-:Y:S01]  /*09e0*/  @!P0 IMAD.WIDE R8, R19, 0x4, R8 ;  /* 0x0000000413088825 */ /* 0x000fe200078e0208 */
[----:B------:R-:W3:Y:S04]  /*09f0*/  @P1 LDG.E R2, desc[UR18][R2.64+0x4] ;  /* 0x0000041202021981 */ /* 0x000ee8000c1e1900 */
[----:B------:R-:W4:Y:S04]  /*0a00*/  @!P0 LDG.E R7, desc[UR18][R6.64] ;  /* 0x0000001206078981 */ /* 0x000f28000c1e1900 */
[----:B------:R-:W4:Y:S01]  /*0a10*/  @!P0 LDG.E R8, desc[UR18][R8.64] ;  /* 0x0000001208088981 */ /* 0x000f22000c1e1900 */
[----:B--2---:R-:W-:-:S04]  /*0a20*/  @P1 IMAD R11, R11, R4, R12 ;  /* 0x000000040b0b1224 */ /* 0x004fc800078e020c */
[----:B---3--:R-:W-:-:S04]  /*0a30*/  @P1 IMAD R12, R2, R14, R11 ;  /* 0x0000000e020c1224 */ /* 0x008fc800078e020b */
[----:B----4-:R-:W-:-:S07]  /*0a40*/  @!P0 IMAD R12, R7, R8, R12 ;  /* 0x00000008070c8224 */ /* 0x010fce00078e020c */
.L_x_2:
[----:B------:R-:W1:Y:S01]  /*0a50*/  LDC.64 R2, c[0x0][0x390] ;  /* 0x0000e400ff027b82 */ /* 0x000e620000000a00 */
[----:B------:R-:W-:-:S05]  /*0a60*/  IADD3 R13, PT, PT, R0, R13, RZ ;  /* 0x0000000d000d7210 */ /* 0x000fca0007ffe0ff */
[----:B-1----:R-:W-:-:S05]  /*0a70*/  IMAD.WIDE R2, R13, 0x4, R2 ;  /* 0x000000040d027825 */ /* 0x002fca00078e0202 */
[----:B0-----:R-:W-:Y:S01]  /*0a80*/  STG.E desc[UR18][R2.64], R12 ;  /* 0x0000000c02007986 */ /* 0x001fe2000c101912 */
[----:B------:R-:W-:Y:S05]  /*0a90*/  EXIT ;  /* 0x000000000000794d */ /* 0x000fea0003800000 */
.L_x_4:
[----:B------:R-:W-:-:S00]  /*0aa0*/  BRA `(.L_x_4) ;  /* 0xfffffffc00fc7947 */ /* 0x000fc0000383ffff */
[----:B------:R-:W-:-:S00]  /*0ab0*/  NOP ;  /* 0x0000000000007918 */ /* 0x000fc00000000000 */
        /* <DEDUP_REMOVED lines=12> */
.L_x_5:


//--------------------- .nv.shared.reserved.0     --------------------------
	.section	.nv.shared.reserved.0,"aw",@nobits
	.weak		__nv_reservedSMEM_offset_0_alias
	.size		__nv_reservedSMEM_offset_0_alias, 0, 64
	.other		__nv_reservedSMEM_offset_0_alias,@"STO_CUDA_RESERVED_SHARED STV_DEFAULT"
__nv_reservedSMEM_offset_0_alias:
	.zero		0
	.zero		64


//--------------------- .nv.constant0._Z12mat_multiplyPiS_S_i --------------------------
	.section	.nv.constant0._Z12mat_multiplyPiS_S_i,"a",@progbits
	.sectionflags	@""
	.align	4
.nv.constant0._Z12mat_multiplyPiS_S_i:
	.zero		924


//--------------------- SYMBOLS --------------------------

	.type		.nv.reservedSmem.offset0,@object
	.size		.nv.reservedSmem.offset0,0x4
